//
// Generated by NVIDIA NVVM Compiler
//
// Compiler Build ID: CL-36424714
// Cuda compilation tools, release 13.0, V13.0.88
// Based on NVVM 20.0.0
//

.version 9.0
.target sm_100
.address_size 64

	// .globl	_Z12MatMulKernelPfS_S_i

.visible .entry _Z12MatMulKernelPfS_S_i(
	.param .u64 .ptr .align 1 _Z12MatMulKernelPfS_S_i_param_0,
	.param .u64 .ptr .align 1 _Z12MatMulKernelPfS_S_i_param_1,
	.param .u64 .ptr .align 1 _Z12MatMulKernelPfS_S_i_param_2,
	.param .u32 _Z12MatMulKernelPfS_S_i_param_3
)
{
	.reg .pred 	%p<3>;
	.reg .b32 	%r<57>;
	.reg .b32 	%f<103>;
	.reg .b64 	%rd<89>;

	ld.param.u64 	%rd4, [_Z12MatMulKernelPfS_S_i_param_0];
	ld.param.u32 	%r13, [_Z12MatMulKernelPfS_S_i_param_3];
	mov.u32 	%r14, %ctaid.y;
	mov.u32 	%r1, %ctaid.x;
	mul.lo.s32 	%r15, %r14, %r13;
	shl.b32 	%r2, %r15, 5;
	mov.u32 	%r3, %tid.y;
	mov.u32 	%r4, %tid.x;
	setp.lt.s32 	%p1, %r13, 32;
	mov.f32 	%f102, 0f00000000;
	@%p1 bra 	$L__BB0_3;
	mad.lo.s32 	%r17, %r13, %r3, %r2;
	mul.lo.s32 	%r5, %r13, 22;
	mul.lo.s32 	%r6, %r13, 29;
	mul.lo.s32 	%r7, %r13, 30;
	shr.s32 	%r18, %r13, 31;
	shr.u32 	%r19, %r18, 27;
	add.s32 	%r20, %r13, %r19;
	shr.s32 	%r21, %r20, 5;
	neg.s32 	%r56, %r21;
	mul.wide.u32 	%rd7, %r17, 4;
	cvta.to.global.u64 	%rd8, %rd4;
	add.s64 	%rd9, %rd7, %rd8;
	add.s64 	%rd88, %rd9, 64;
	mov.f32 	%f102, 0f00000000;
	mov.b32 	%r55, 0;
	mul.wide.u32 	%rd16, %r13, 4;
	mul.wide.u32 	%rd58, %r5, 4;
	mul.wide.u32 	%rd72, %r6, 4;
	mul.wide.u32 	%rd74, %r7, 4;
$L__BB0_2:
	ld.param.u64 	%rd86, [_Z12MatMulKernelPfS_S_i_param_1];
	mul.lo.s32 	%r22, %r13, 31;
	mul.lo.s32 	%r23, %r13, 28;
	mul.lo.s32 	%r24, %r13, 27;
	mul.lo.s32 	%r25, %r13, 26;
	mul.lo.s32 	%r26, %r13, 25;
	mul.lo.s32 	%r27, %r13, 24;
	mul.lo.s32 	%r28, %r13, 23;
	mul.lo.s32 	%r29, %r13, 21;
	mul.lo.s32 	%r30, %r13, 20;
	mul.lo.s32 	%r31, %r13, 19;
	mul.lo.s32 	%r32, %r13, 18;
	mul.lo.s32 	%r33, %r13, 17;
	shl.b32 	%r34, %r13, 4;
	mul.lo.s32 	%r35, %r13, 15;
	mul.lo.s32 	%r36, %r13, 14;
	mul.lo.s32 	%r37, %r13, 13;
	mul.lo.s32 	%r38, %r13, 12;
	mul.lo.s32 	%r39, %r13, 11;
	mul.lo.s32 	%r40, %r13, 10;
	mul.lo.s32 	%r41, %r13, 9;
	shl.b32 	%r42, %r13, 3;
	mul.lo.s32 	%r43, %r13, 7;
	mul.lo.s32 	%r44, %r13, 6;
	mul.lo.s32 	%r45, %r13, 5;
	shl.b32 	%r46, %r13, 2;
	mul.lo.s32 	%r47, %r13, 3;
	shl.b32 	%r48, %r13, 1;
	cvt.s64.s32 	%rd10, %r55;
	shl.b32 	%r49, %r1, 5;
	add.s32 	%r50, %r49, %r4;
	cvt.u64.u32 	%rd11, %r50;
	add.s64 	%rd12, %rd11, %rd10;
	ld.global.f32 	%f6, [%rd88+-64];
	cvta.to.global.u64 	%rd13, %rd86;
	shl.b64 	%rd14, %rd12, 2;
	add.s64 	%rd15, %rd13, %rd14;
	ld.global.f32 	%f7, [%rd15];
	fma.rn.f32 	%f8, %f6, %f7, %f102;
	ld.global.f32 	%f9, [%rd88+-60];
	add.s64 	%rd17, %rd15, %rd16;
	ld.global.f32 	%f10, [%rd17];
	fma.rn.f32 	%f11, %f9, %f10, %f8;
	ld.global.f32 	%f12, [%rd88+-56];
	mul.wide.u32 	%rd18, %r48, 4;
	add.s64 	%rd19, %rd15, %rd18;
	ld.global.f32 	%f13, [%rd19];
	fma.rn.f32 	%f14, %f12, %f13, %f11;
	ld.global.f32 	%f15, [%rd88+-52];
	mul.wide.u32 	%rd20, %r47, 4;
	add.s64 	%rd21, %rd15, %rd20;
	ld.global.f32 	%f16, [%rd21];
	fma.rn.f32 	%f17, %f15, %f16, %f14;
	ld.global.f32 	%f18, [%rd88+-48];
	mul.wide.u32 	%rd22, %r46, 4;
	add.s64 	%rd23, %rd15, %rd22;
	ld.global.f32 	%f19, [%rd23];
	fma.rn.f32 	%f20, %f18, %f19, %f17;
	ld.global.f32 	%f21, [%rd88+-44];
	mul.wide.u32 	%rd24, %r45, 4;
	add.s64 	%rd25, %rd15, %rd24;
	ld.global.f32 	%f22, [%rd25];
	fma.rn.f32 	%f23, %f21, %f22, %f20;
	ld.global.f32 	%f24, [%rd88+-40];
	mul.wide.u32 	%rd26, %r44, 4;
	add.s64 	%rd27, %rd15, %rd26;
	ld.global.f32 	%f25, [%rd27];
	fma.rn.f32 	%f26, %f24, %f25, %f23;
	ld.global.f32 	%f27, [%rd88+-36];
	mul.wide.u32 	%rd28, %r43, 4;
	add.s64 	%rd29, %rd15, %rd28;
	ld.global.f32 	%f28, [%rd29];
	fma.rn.f32 	%f29, %f27, %f28, %f26;
	ld.global.f32 	%f30, [%rd88+-32];
	mul.wide.u32 	%rd30, %r42, 4;
	add.s64 	%rd31, %rd15, %rd30;
	ld.global.f32 	%f31, [%rd31];
	fma.rn.f32 	%f32, %f30, %f31, %f29;
	ld.global.f32 	%f33, [%rd88+-28];
	mul.wide.u32 	%rd32, %r41, 4;
	add.s64 	%rd33, %rd15, %rd32;
	ld.global.f32 	%f34, [%rd33];
	fma.rn.f32 	%f35, %f33, %f34, %f32;
	ld.global.f32 	%f36, [%rd88+-24];
	mul.wide.u32 	%rd34, %r40, 4;
	add.s64 	%rd35, %rd15, %rd34;
	ld.global.f32 	%f37, [%rd35];
	fma.rn.f32 	%f38, %f36, %f37, %f35;
	ld.global.f32 	%f39, [%rd88+-20];
	mul.wide.u32 	%rd36, %r39, 4;
	add.s64 	%rd37, %rd15, %rd36;
	ld.global.f32 	%f40, [%rd37];
	fma.rn.f32 	%f41, %f39, %f40, %f38;
	ld.global.f32 	%f42, [%rd88+-16];
	mul.wide.u32 	%rd38, %r38, 4;
	add.s64 	%rd39, %rd15, %rd38;
	ld.global.f32 	%f43, [%rd39];
	fma.rn.f32 	%f44, %f42, %f43, %f41;
	ld.global.f32 	%f45, [%rd88+-12];
	mul.wide.u32 	%rd40, %r37, 4;
	add.s64 	%rd41, %rd15, %rd40;
	ld.global.f32 	%f46, [%rd41];
	fma.rn.f32 	%f47, %f45, %f46, %f44;
	ld.global.f32 	%f48, [%rd88+-8];
	mul.wide.u32 	%rd42, %r36, 4;
	add.s64 	%rd43, %rd15, %rd42;
	ld.global.f32 	%f49, [%rd43];
	fma.rn.f32 	%f50, %f48, %f49, %f47;
	ld.global.f32 	%f51, [%rd88+-4];
	mul.wide.u32 	%rd44, %r35, 4;
	add.s64 	%rd45, %rd15, %rd44;
	ld.global.f32 	%f52, [%rd45];
	fma.rn.f32 	%f53, %f51, %f52, %f50;
	ld.global.f32 	%f54, [%rd88];
	mul.wide.u32 	%rd46, %r34, 4;
	add.s64 	%rd47, %rd15, %rd46;
	ld.global.f32 	%f55, [%rd47];
	fma.rn.f32 	%f56, %f54, %f55, %f53;
	ld.global.f32 	%f57, [%rd88+4];
	mul.wide.u32 	%rd48, %r33, 4;
	add.s64 	%rd49, %rd15, %rd48;
	ld.global.f32 	%f58, [%rd49];
	fma.rn.f32 	%f59, %f57, %f58, %f56;
	ld.global.f32 	%f60, [%rd88+8];
	mul.wide.u32 	%rd50, %r32, 4;
	add.s64 	%rd51, %rd15, %rd50;
	ld.global.f32 	%f61, [%rd51];
	fma.rn.f32 	%f62, %f60, %f61, %f59;
	ld.global.f32 	%f63, [%rd88+12];
	mul.wide.u32 	%rd52, %r31, 4;
	add.s64 	%rd53, %rd15, %rd52;
	ld.global.f32 	%f64, [%rd53];
	fma.rn.f32 	%f65, %f63, %f64, %f62;
	ld.global.f32 	%f66, [%rd88+16];
	mul.wide.u32 	%rd54, %r30, 4;
	add.s64 	%rd55, %rd15, %rd54;
	ld.global.f32 	%f67, [%rd55];
	fma.rn.f32 	%f68, %f66, %f67, %f65;
	ld.global.f32 	%f69, [%rd88+20];
	mul.wide.u32 	%rd56, %r29, 4;
	add.s64 	%rd57, %rd15, %rd56;
	ld.global.f32 	%f70, [%rd57];
	fma.rn.f32 	%f71, %f69, %f70, %f68;
	ld.global.f32 	%f72, [%rd88+24];
	add.s64 	%rd59, %rd15, %rd58;
	ld.global.f32 	%f73, [%rd59];
	fma.rn.f32 	%f74, %f72, %f73, %f71;
	ld.global.f32 	%f75, [%rd88+28];
	mul.wide.u32 	%rd60, %r28, 4;
	add.s64 	%rd61, %rd15, %rd60;
	ld.global.f32 	%f76, [%rd61];
	fma.rn.f32 	%f77, %f75, %f76, %f74;
	ld.global.f32 	%f78, [%rd88+32];
	mul.wide.u32 	%rd62, %r27, 4;
	add.s64 	%rd63, %rd15, %rd62;
	ld.global.f32 	%f79, [%rd63];
	fma.rn.f32 	%f80, %f78, %f79, %f77;
	ld.global.f32 	%f81, [%rd88+36];
	mul.wide.u32 	%rd64, %r26, 4;
	add.s64 	%rd65, %rd15, %rd64;
	ld.global.f32 	%f82, [%rd65];
	fma.rn.f32 	%f83, %f81, %f82, %f80;
	ld.global.f32 	%f84, [%rd88+40];
	mul.wide.u32 	%rd66, %r25, 4;
	add.s64 	%rd67, %rd15, %rd66;
	ld.global.f32 	%f85, [%rd67];
	fma.rn.f32 	%f86, %f84, %f85, %f83;
	ld.global.f32 	%f87, [%rd88+44];
	mul.wide.u32 	%rd68, %r24, 4;
	add.s64 	%rd69, %rd15, %rd68;
	ld.global.f32 	%f88, [%rd69];
	fma.rn.f32 	%f89, %f87, %f88, %f86;
	ld.global.f32 	%f90, [%rd88+48];
	mul.wide.u32 	%rd70, %r23, 4;
	add.s64 	%rd71, %rd15, %rd70;
	ld.global.f32 	%f91, [%rd71];
	fma.rn.f32 	%f92, %f90, %f91, %f89;
	ld.global.f32 	%f93, [%rd88+52];
	add.s64 	%rd73, %rd15, %rd72;
	ld.global.f32 	%f94, [%rd73];
	fma.rn.f32 	%f95, %f93, %f94, %f92;
	ld.global.f32 	%f96, [%rd88+56];
	add.s64 	%rd75, %rd15, %rd74;
	ld.global.f32 	%f97, [%rd75];
	fma.rn.f32 	%f98, %f96, %f97, %f95;
	ld.global.f32 	%f99, [%rd88+60];
	mul.wide.u32 	%rd76, %r22, 4;
	add.s64 	%rd77, %rd15, %rd76;
	ld.global.f32 	%f100, [%rd77];
	fma.rn.f32 	%f102, %f99, %f100, %f98;
	bar.sync 	0;
	add.s32 	%r56, %r56, 1;
	setp.ne.s32 	%p2, %r56, 0;
	shl.b32 	%r51, %r13, 5;
	add.s32 	%r55, %r55, %r51;
	add.s64 	%rd88, %rd88, 128;
	@%p2 bra 	$L__BB0_2;
$L__BB0_3:
	ld.param.u64 	%rd87, [_Z12MatMulKernelPfS_S_i_param_2];
	cvta.to.global.u64 	%rd78, %rd87;
	shl.b32 	%r52, %r1, 5;
	cvt.s64.s32 	%rd79, %r2;
	mul.lo.s32 	%r53, %r13, %r3;
	cvt.s64.s32 	%rd80, %r53;
	add.s32 	%r54, %r52, %r4;
	cvt.u64.u32 	%rd81, %r54;
	add.s64 	%rd82, %rd81, %rd79;
	add.s64 	%rd83, %rd82, %rd80;
	shl.b64 	%rd84, %rd83, 2;
	add.s64 	%rd85, %rd78, %rd84;
	st.global.f32 	[%rd85], %f102;
	ret;

}


// ===== COMPILED SASS (sm_100) =====

	.target	sm_100

	.elftype	@"ET_EXEC"


//--------------------- .note.nv.tkinfo           --------------------------
	.section	.note.nv.tkinfo,"",@"SHT_NOTE"
	.sectionflags	@"SHF_NOTE_NV_TKINFO"
	.tkinfo
        /*0018*/ 	.word	0x00000002
        /*0030*/ 	.string	""
        /*0030*/ 	.string	"ptxas"
        /*0030*/ 	.string	"Cuda compilation tools, release 13.0, V13.0.88"
        /*0030*/ 	.string	"Build cuda_13.0.r13.0/compiler.36424714_0"
        /*0030*/ 	.string	"-arch sm_100 -m 64 "



//--------------------- .note.nv.cuinfo           --------------------------
	.section	.note.nv.cuinfo,"",@"SHT_NOTE"
	.sectionflags	@"SHF_NOTE_NV_CUINFO"
        /*0018*/ 	.short	0x0002
        /*001a*/ 	.short	0x0064
        /*001c*/ 	.short	0x0082
	.zero		2


//--------------------- .nv.info                  --------------------------
	.section	.nv.info,"",@"SHT_CUDA_INFO"
	.align	4


	//----- nvinfo : EIATTR_REGCOUNT
	.align		4
        /*0000*/ 	.byte	0x04, 0x2f
        /*0002*/ 	.short	(.L_1 - .L_0)
	.align		4
.L_0:
        /*0004*/ 	.word	index@(_Z12MatMulKernelPfS_S_i)
        /*0008*/ 	.word	0x00000020


	//----- nvinfo : EIATTR_FRAME_SIZE
	.align		4
.L_1:
        /*000c*/ 	.byte	0x04, 0x11
        /*000e*/ 	.short	(.L_3 - .L_2)
	.align		4
.L_2:
        /*0010*/ 	.word	index@(_Z12MatMulKernelPfS_S_i)
        /*0014*/ 	.word	0x00000000


	//----- nvinfo : EIATTR_MIN_STACK_SIZE
	.align		4
.L_3:
        /*0018*/ 	.byte	0x04, 0x12
        /*001a*/ 	.short	(.L_5 - .L_4)
	.align		4
.L_4:
        /*001c*/ 	.word	index@(_Z12MatMulKernelPfS_S_i)
        /*0020*/ 	.word	0x00000000
.L_5:


//--------------------- .nv.compat                --------------------------
	.section	.nv.compat,"",@"SHT_CUDA_COMPAT_INFO"
	.align	4
        /*0000*/ 	.byte	0x02, 0x09, 0x00, 0x00, 0x02, 0x02, 0x01, 0x00, 0x02, 0x05, 0x05, 0x00, 0x03, 0x07, 0x01, 0x01
        /*0010*/ 	.byte	0x02, 0x03, 0x00, 0x00, 0x02, 0x06, 0x01, 0x00, 0x04, 0x0b, 0x08, 0x00, 0x09, 0x00, 0x00, 0x00
        /*0020*/ 	.byte	0x00, 0x00, 0x00, 0x00


//--------------------- .nv.info._Z12MatMulKernelPfS_S_i --------------------------
	.section	.nv.info._Z12MatMulKernelPfS_S_i,"",@"SHT_CUDA_INFO"
	.sectionflags	@""
	.align	4


	//----- nvinfo : EIATTR_CUDA_API_VERSION
	.align		4
        /*0000*/ 	.byte	0x04, 0x37
        /*0002*/ 	.short	(.L_7 - .L_6)
.L_6:
        /*0004*/ 	.word	0x00000082


	//----- nvinfo : EIATTR_KPARAM_INFO
	.align		4
.L_7:
        /*0008*/ 	.byte	0x04, 0x17
        /*000a*/ 	.short	(.L_9 - .L_8)
.L_8:
        /*000c*/ 	.word	0x00000000
        /*0010*/ 	.short	0x0003
        /*0012*/ 	.short	0x0018
        /*0014*/ 	.byte	0x00, 0xf0, 0x11, 0x00


	//----- nvinfo : EIATTR_KPARAM_INFO
	.align		4
.L_9:
        /*0018*/ 	.byte	0x04, 0x17
        /*001a*/ 	.short	(.L_11 - .L_10)
.L_10:
        /*001c*/ 	.word	0x00000000
        /*0020*/ 	.short	0x0002
        /*0022*/ 	.short	0x0010
        /*0024*/ 	.byte	0x00, 0xf5, 0x21, 0x00


	//----- nvinfo : EIATTR_KPARAM_INFO
	.align		4
.L_11:
        /*0028*/ 	.byte	0x04, 0x17
        /*002a*/ 	.short	(.L_13 - .L_12)
.L_12:
        /*002c*/ 	.word	0x00000000
        /*0030*/ 	.short	0x0001
        /*0032*/ 	.short	0x0008
        /*0034*/ 	.byte	0x00, 0xf5, 0x21, 0x00


	//----- nvinfo : EIATTR_KPARAM_INFO
	.align		4
.L_13:
        /*0038*/ 	.byte	0x04, 0x17
        /*003a*/ 	.short	(.L_15 - .L_14)
.L_14:
        /*003c*/ 	.word	0x00000000
        /*0040*/ 	.short	0x0000
        /*0042*/ 	.short	0x0000
        /*0044*/ 	.byte	0x00, 0xf5, 0x21, 0x00


	//----- nvinfo : EIATTR_SPARSE_MMA_MASK
	.align		4
.L_15:
        /*0048*/ 	.byte	0x03, 0x50
        /*004a*/ 	.short	0x0000


	//----- nvinfo : EIATTR_MAXREG_COUNT
	.align		4
        /*004c*/ 	.byte	0x03, 0x1b
        /*004e*/ 	.short	0x00ff


	//----- nvinfo : EIATTR_NUM_BARRIERS
	.align		4
        /*0050*/ 	.byte	0x02, 0x4c
        /*0052*/ 	.byte	0x01
	.zero		1


	//----- nvinfo : EIATTR_MERCURY_ISA_VERSION
	.align		4
        /*0054*/ 	.byte	0x03, 0x5f
        /*0056*/ 	.short	0x0101


	//----- nvinfo : EIATTR_VRC_CTA_INIT_COUNT
	.align		4
        /*0058*/ 	.byte	0x02, 0x4a
	.zero		1
	.zero		1


	//----- nvinfo : EIATTR_EXIT_INSTR_OFFSETS
	.align		4
        /*005c*/ 	.byte	0x04, 0x1c
        /*005e*/ 	.short	(.L_17 - .L_16)


	//   ....[0]....
.L_16:
        /*0060*/ 	.word	0x00000ed0


	//----- nvinfo : EIATTR_CBANK_PARAM_SIZE
	.align		4
.L_17:
        /*0064*/ 	.byte	0x03, 0x19
        /*0066*/ 	.short	0x001c


	//----- nvinfo : EIATTR_PARAM_CBANK
	.align		4
        /*0068*/ 	.byte	0x04, 0x0a
        /*006a*/ 	.short	(.L_19 - .L_18)
	.align		4
.L_18:
        /*006c*/ 	.word	index@(.nv.constant0._Z12MatMulKernelPfS_S_i)
        /*0070*/ 	.short	0x0380
        /*0072*/ 	.short	0x001c


	//----- nvinfo : EIATTR_SW_WAR
	.align		4
.L_19:
        /*0074*/ 	.byte	0x04, 0x36
        /*0076*/ 	.short	(.L_21 - .L_20)
.L_20:
        /*0078*/ 	.word	0x00000008
.L_21:


//--------------------- .nv.callgraph             --------------------------
	.section	.nv.callgraph,"",@"SHT_CUDA_CALLGRAPH"
	.align	4
	.sectionentsize	8
	.align		4
        /*0000*/ 	.word	0x00000000
	.align		4
        /*0004*/ 	.word	0xffffffff
	.align		4
        /*0008*/ 	.word	0x00000000
	.align		4
        /*000c*/ 	.word	0xfffffffe
	.align		4
        /*0010*/ 	.word	0x00000000
	.align		4
        /*0014*/ 	.word	0xfffffffd
	.align		4
        /*0018*/ 	.word	0x00000000
	.align		4
        /*001c*/ 	.word	0xfffffffc


//--------------------- .text._Z12MatMulKernelPfS_S_i --------------------------
	.section	.text._Z12MatMulKernelPfS_S_i,"ax",@progbits
	.align	128
        .global         _Z12MatMulKernelPfS_S_i
        .type           _Z12MatMulKernelPfS_S_i,@function
        .size           _Z12MatMulKernelPfS_S_i,(.L_x_3 - _Z12MatMulKernelPfS_S_i)
        .other          _Z12MatMulKernelPfS_S_i,@"STO_CUDA_ENTRY STV_DEFAULT"
_Z12MatMulKernelPfS_S_i:
.text._Z12MatMulKernelPfS_S_i:
[----:B------:R-:W-:Y:S01]  /*0000*/  LDC R1, c[0x0][0x37c] ;  /* 0x0000df00ff017b82 */ /* 0x000fe20000000800 */
[----:B------:R-:W0:Y:S07]  /*0010*/  LDCU UR41, c[0x0][0x398] ;  /* 0x00007300ff2977ac */ /* 0x000e2e0008000800 */
[----:B------:R-:W1:Y:S01]  /*0020*/  S2UR UR4, SR_CTAID.Y ;  /* 0x00000000000479c3 */ /* 0x000e620000002600 */
[----:B------:R-:W2:Y:S01]  /*0030*/  S2R R0, SR_TID.Y ;  /* 0x0000000000007919 */ /* 0x000ea20000002200 */
[----:B------:R-:W-:Y:S01]  /*0040*/  HFMA2 R24, -RZ, RZ, 0, 0 ;  /* 0x00000000ff187431 */ /* 0x000fe200000001ff */
[----:B------:R-:W3:Y:S01]  /*0050*/  LDCU.64 UR8, c[0x0][0x358] ;  /* 0x00006b00ff0877ac */ /* 0x000ee20008000a00 */
[----:B------:R-:W4:Y:S01]  /*0060*/  S2R R2, SR_CTAID.X ;  /* 0x0000000000027919 */ /* 0x000f220000002500 */
[----:B------:R-:W2:Y:S01]  /*0070*/  S2R R3, SR_TID.X ;  /* 0x0000000000037919 */ /* 0x000ea20000002100 */
[----:B------:R-:W2:Y:S01]  /*0080*/  S2R R7, SR_TID.Y ;  /* 0x0000000000077919 */ /* 0x000ea20000002200 */
[----:B0-----:R-:W-:-:S02]  /*0090*/  UISETP.GE.AND UP0, UPT, UR41, 0x20, UPT ;  /* 0x000000202900788c */ /* 0x001fc4000bf06270 */
[----:B-1----:R-:W-:-:S04]  /*00a0*/  UIMAD UR4, UR4, UR41, URZ ;  /* 0x00000029040472a4 */ /* 0x002fc8000f8e02ff */
[----:B------:R-:W-:-:S03]  /*00b0*/  USHF.L.U32 UR5, UR4, 0x5, URZ ;  /* 0x0000000504057899 */ /* 0x000fc600080006ff */
[----:B---3--:R-:W-:Y:S09]  /*00c0*/  BRA.U !UP0, `(.L_x_0) ;  /* 0x0000000d08587547 */ /* 0x008ff2000b800000 */
[----:B------:R-:W0:Y:S01]  /*00d0*/  LDC.64 R4, c[0x0][0x380] ;  /* 0x0000e000ff047b82 */ /* 0x000e220000000a00 */
[----:B------:R-:W-:Y:S01]  /*00e0*/  MOV R6, UR41 ;  /* 0x0000002900067c02 */ /* 0x000fe20008000f00 */
[----:B------:R-:W-:Y:S01]  /*00f0*/  USHF.R.S32.HI UR4, URZ, 0x1f, UR41 ;  /* 0x0000001fff047899 */ /* 0x000fe20008011429 */
[----:B------:R-:W-:Y:S01]  /*0100*/  MOV R24, RZ ;  /* 0x000000ff00187202 */ /* 0x000fe20000000f00 */
[----:B------:R-:W-:Y:S02]  /*0110*/  UIMAD UR7, UR41, 0x16, URZ ;  /* 0x00000016290778a4 */ /* 0x000fe4000f8e02ff */
[----:B--2---:R-:W-:Y:S01]  /*0120*/  IMAD R7, R7, R6, UR5 ;  /* 0x0000000507077e24 */ /* 0x004fe2000f8e0206 */
[----:B------:R-:W-:Y:S02]  /*0130*/  ULEA.HI UR4, UR4, UR41, URZ, 0x5 ;  /* 0x0000002904047291 */ /* 0x000fe4000f8f28ff */
[----:B------:R-:W-:Y:S02]  /*0140*/  UIMAD UR12, UR41, 0x1d, URZ ;  /* 0x0000001d290c78a4 */ /* 0x000fe4000f8e02ff */
[----:B------:R-:W-:-:S02]  /*0150*/  USHF.R.S32.HI UR4, URZ, 0x5, UR4 ;  /* 0x00000005ff047899 */ /* 0x000fc40008011404 */
[----:B------:R-:W-:Y:S02]  /*0160*/  UIMAD UR13, UR41, 0x1e, URZ ;  /* 0x0000001e290d78a4 */ /* 0x000fe4000f8e02ff */
[----:B------:R-:W-:Y:S02]  /*0170*/  UIADD3 UR6, UPT, UPT, -UR4, URZ, URZ ;  /* 0x000000ff04067290 */ /* 0x000fe4000fffe1ff */
[----:B------:R-:W-:Y:S02]  /*0180*/  UIMAD UR14, UR41, 0x1f, URZ ;  /* 0x0000001f290e78a4 */ /* 0x000fe4000f8e02ff */
[----:B------:R-:W-:Y:S02]  /*0190*/  UIMAD UR15, UR41, 0x1c, URZ ;  /* 0x0000001c290f78a4 */ /* 0x000fe4000f8e02ff */
[----:B------:R-:W-:Y:S02]  /*01a0*/  UIMAD UR16, UR41, 0x1b, URZ ;  /* 0x0000001b291078a4 */ /* 0x000fe4000f8e02ff */
[----:B------:R-:W-:Y:S01]  /*01b0*/  UIMAD UR17, UR41, 0x1a, URZ ;  /* 0x0000001a291178a4 */ /* 0x000fe2000f8e02ff */
[----:B0-----:R-:W-:Y:S01]  /*01c0*/  IMAD.WIDE.U32 R4, R7, 0x4, R4 ;  /* 0x0000000407047825 */ /* 0x001fe200078e0004 */
[----:B------:R-:W-:-:S02]  /*01d0*/  UIMAD UR18, UR41, 0x19, URZ ;  /* 0x00000019291278a4 */ /* 0x000fc4000f8e02ff */
[----:B------:R-:W-:Y:S01]  /*01e0*/  UIMAD UR19, UR41, 0x18, URZ ;  /* 0x00000018291378a4 */ /* 0x000fe2000f8e02ff */
[----:B------:R-:W-:Y:S01]  /*01f0*/  IADD3 R12, P0, PT, R4, 0x40, RZ ;  /* 0x00000040040c7810 */ /* 0x000fe20007f1e0ff */
[----:B------:R-:W-:Y:S01]  /*0200*/  UIMAD UR20, UR41, 0x17, URZ ;  /* 0x00000017291478a4 */ /* 0x000fe2000f8e02ff */
[----:B----4-:R-:W-:Y:S01]  /*0210*/  LEA R4, R2, R3, 0x5 ;  /* 0x0000000302047211 */ /* 0x010fe200078e28ff */
[----:B------:R-:W-:Y:S01]  /*0220*/  UIMAD UR21, UR41, 0x15, URZ ;  /* 0x00000015291578a4 */ /* 0x000fe2000f8e02ff */
[----:B------:R-:W-:Y:S01]  /*0230*/  IADD3.X R13, PT, PT, RZ, R5, RZ, P0, !PT ;  /* 0x00000005ff0d7210 */ /* 0x000fe200007fe4ff */
[----:B------:R-:W-:Y:S02]  /*0240*/  UIMAD UR22, UR41, 0x14, URZ ;  /* 0x00000014291678a4 */ /* 0x000fe4000f8e02ff */
[----:B------:R-:W-:Y:S02]  /*0250*/  UIMAD UR23, UR41, 0x13, URZ ;  /* 0x00000013291778a4 */ /* 0x000fe4000f8e02ff */
[----:B------:R-:W-:-:S02]  /*0260*/  UIMAD UR24, UR41, 0x12, URZ ;  /* 0x00000012291878a4 */ /* 0x000fc4000f8e02ff */
[----:B------:R-:W-:Y:S02]  /*0270*/  UIMAD UR25, UR41, 0x11, URZ ;  /* 0x00000011291978a4 */ /* 0x000fe4000f8e02ff */
[----:B------:R-:W-:Y:S02]  /*0280*/  USHF.L.U32 UR26, UR41, 0x4, URZ ;  /* 0x00000004291a7899 */ /* 0x000fe400080006ff */
[----:B------:R-:W-:Y:S02]  /*0290*/  UIMAD UR27, UR41, 0xf, URZ ;  /* 0x0000000f291b78a4 */ /* 0x000fe4000f8e02ff */
[----:B------:R-:W-:Y:S02]  /*02a0*/  UIMAD UR28, UR41, 0xe, URZ ;  /* 0x0000000e291c78a4 */ /* 0x000fe4000f8e02ff */
[----:B------:R-:W-:Y:S02]  /*02b0*/  UIMAD UR29, UR41, 0xd, URZ ;  /* 0x0000000d291d78a4 */ /* 0x000fe4000f8e02ff */
[----:B------:R-:W-:-:S02]  /*02c0*/  UIMAD UR30, UR41, 0xc, URZ ;  /* 0x0000000c291e78a4 */ /* 0x000fc4000f8e02ff */
[----:B------:R-:W-:Y:S02]  /*02d0*/  UIMAD UR31, UR41, 0xb, URZ ;  /* 0x0000000b291f78a4 */ /* 0x000fe4000f8e02ff */
[----:B------:R-:W-:Y:S02]  /*02e0*/  UIMAD UR32, UR41, 0xa, URZ ;  /* 0x0000000a292078a4 */ /* 0x000fe4000f8e02ff */
[----:B------:R-:W-:Y:S02]  /*02f0*/  UIMAD UR33, UR41, 0x9, URZ ;  /* 0x00000009292178a4 */ /* 0x000fe4000f8e02ff */
[----:B------:R-:W-:Y:S02]  /*0300*/  USHF.L.U32 UR34, UR41, 0x3, URZ ;  /* 0x0000000329227899 */ /* 0x000fe400080006ff */
[----:B------:R-:W-:Y:S02]  /*0310*/  UIMAD UR35, UR41, 0x7, URZ ;  /* 0x00000007292378a4 */ /* 0x000fe4000f8e02ff */
[----:B------:R-:W-:-:S02]  /*0320*/  UIMAD UR36, UR41, 0x6, URZ ;  /* 0x00000006292478a4 */ /* 0x000fc4000f8e02ff */
[----:B------:R-:W-:Y:S02]  /*0330*/  UIMAD UR37, UR41, 0x5, URZ ;  /* 0x00000005292578a4 */ /* 0x000fe4000f8e02ff */
[----:B------:R-:W-:Y:S02]  /*0340*/  USHF.L.U32 UR38, UR41, 0x2, URZ ;  /* 0x0000000229267899 */ /* 0x000fe400080006ff */
[----:B------:R-:W-:Y:S01]  /*0350*/  UIMAD UR39, UR41, 0x3, URZ ;  /* 0x00000003292778a4 */ /* 0x000fe2000f8e02ff */
[----:B------:R-:W0:Y:S01]  /*0360*/  LDCU.64 UR10, c[0x0][0x388] ;  /* 0x00007100ff0a77ac */ /* 0x000e220008000a00 */
[----:B------:R-:W-:Y:S01]  /*0370*/  USHF.L.U32 UR40, UR41, 0x1, URZ ;  /* 0x0000000129287899 */ /* 0x000fe200080006ff */
[----:B------:R-:W-:-:S11]  /*0380*/  UMOV UR4, URZ ;  /* 0x000000ff00047c82 */ /* 0x000fd60008000000 */
.L_x_1:
[----:B------:R-:W-:Y:S01]  /*0390*/  IADD3 R5, P0, PT, R4, UR4, RZ ;  /* 0x0000000404057c10 */ /* 0x000fe2000ff1e0ff */
[----:B------:R-:W2:Y:S01]  /*03a0*/  LDG.E R9, desc[UR8][R12.64+-0x40] ;  /* 0xffffc0080c097981 */ /* 0x000ea2000c1e1900 */
[----:B------:R-:W-:Y:S02]  /*03b0*/  MOV R6, UR4 ;  /* 0x0000000400067c02 */ /* 0x000fe40008000f00 */
[----:B------:R-:W-:Y:S01]  /*03c0*/  MOV R11, UR41 ;  /* 0x00000029000b7c02 */ /* 0x000fe20008000f00 */
[----:B------:R-:W3:Y:S01]  /*03d0*/  LDG.E R17, desc[UR8][R12.64+-0x3c] ;  /* 0xffffc4080c117981 */ /* 0x000ee2000c1e1900 */
[----:B------:R-:W-:Y:S02]  /*03e0*/  LEA.HI.X.SX32 R6, R6, RZ, 0x1, P0 ;  /* 0x000000ff06067211 */ /* 0x000fe400000f0eff */
[C---:B0-----:R-:W-:Y:S01]  /*03f0*/  LEA R14, P0, R5.reuse, UR10, 0x2 ;  /* 0x0000000a050e7c11 */ /* 0x041fe2000f8010ff */
[----:B------:R-:W4:Y:S03]  /*0400*/  LDG.E R8, desc[UR8][R12.64+-0x38] ;  /* 0xffffc8080c087981 */ /* 0x000f26000c1e1900 */
[----:B------:R-:W-:Y:S01]  /*0410*/  LEA.HI.X R15, R5, UR11, R6, 0x2, P0 ;  /* 0x0000000b050f7c11 */ /* 0x000fe200080f1406 */
[----:B------:R-:W5:Y:S01]  /*0420*/  LDG.E R20, desc[UR8][R12.64+-0x34] ;  /* 0xffffcc080c147981 */ /* 0x000f62000c1e1900 */
[----:B------:R-:W-:Y:S01]  /*0430*/  MOV R23, UR40 ;  /* 0x0000002800177c02 */ /* 0x000fe20008000f00 */
[----:B------:R-:W-:-:S02]  /*0440*/  IMAD.WIDE.U32 R10, R11, 0x4, R14 ;  /* 0x000000040b0a7825 */ /* 0x000fc400078e000e */
[----:B------:R-:W2:Y:S01]  /*0450*/  LDG.E R25, desc[UR8][R14.64] ;  /* 0x000000080e197981 */ /* 0x000ea2000c1e1900 */
[----:B------:R-:W-:-:S03]  /*0460*/  MOV R7, UR39 ;  /* 0x0000002700077c02 */ /* 0x000fc60008000f00 */
[----:B------:R0:W3:Y:S01]  /*0470*/  LDG.E R16, desc[UR8][R10.64] ;  /* 0x000000080a107981 */ /* 0x0000e2000c1e1900 */
[--C-:B------:R-:W-:Y:S01]  /*0480*/  IMAD.WIDE.U32 R22, R23, 0x4, R14.reuse ;  /* 0x0000000417167825 */ /* 0x100fe200078e000e */
[----:B------:R-:W-:Y:S02]  /*0490*/  MOV R19, UR38 ;  /* 0x0000002600137c02 */ /* 0x000fe40008000f00 */
[----:B------:R-:W5:Y:S01]  /*04a0*/  LDG.E R28, desc[UR8][R12.64+-0x30] ;  /* 0xffffd0080c1c7981 */ /* 0x000f62000c1e1900 */
[----:B------:R-:W-:-:S03]  /*04b0*/  IMAD.WIDE.U32 R6, R7, 0x4, R14 ;  /* 0x0000000407067825 */ /* 0x000fc600078e000e */
[----:B------:R-:W4:Y:S01]  /*04c0*/  LDG.E R21, desc[UR8][R22.64] ;  /* 0x0000000816157981 */ /* 0x000f22000c1e1900 */
[----:B------:R-:W-:Y:S01]  /*04d0*/  IMAD.WIDE.U32 R18, R19, 0x4, R14 ;  /* 0x0000000413127825 */ /* 0x000fe200078e000e */
[----:B0-----:R-:W-:Y:S02]  /*04e0*/  MOV R11, UR37 ;  /* 0x00000025000b7c02 */ /* 0x001fe40008000f00 */
[----:B------:R0:W5:Y:S01]  /*04f0*/  LDG.E R5, desc[UR8][R6.64] ;  /* 0x0000000806057981 */ /* 0x000162000c1e1900 */
[----:B------:R-:W-:-:S03]  /*0500*/  MOV R27, UR36 ;  /* 0x00000024001b7c02 */ /* 0x000fc60008000f00 */
[----:B------:R1:W5:Y:S04]  /*0510*/  LDG.E R29, desc[UR8][R18.64] ;  /* 0x00000008121d7981 */ /* 0x000368000c1e1900 */
[----:B------:R-:W5:Y:S01]  /*0520*/  LDG.E R26, desc[UR8][R12.64+-0x2c] ;  /* 0xffffd4080c1a7981 */ /* 0x000f62000c1e1900 */
[----:B0-----:R-:W-:-:S03]  /*0530*/  IMAD.WIDE.U32 R6, R11, 0x4, R14 ;  /* 0x000000040b067825 */ /* 0x001fc600078e000e */
[----:B------:R-:W5:Y:S01]  /*0540*/  LDG.E R23, desc[UR8][R12.64+-0x28] ;  /* 0xffffd8080c177981 */ /* 0x000f62000c1e1900 */
[----:B------:R-:W-:-:S03]  /*0550*/  IMAD.WIDE.U32 R10, R27, 0x4, R14 ;  /* 0x000000041b0a7825 */ /* 0x000fc600078e000e */
[----:B------:R0:W5:Y:S04]  /*0560*/  LDG.E R27, desc[UR8][R6.64] ;  /* 0x00000008061b7981 */ /* 0x000168000c1e1900 */
[----:B------:R3:W5:Y:S01]  /*0570*/  LDG.E R22, desc[UR8][R10.64] ;  /* 0x000000080a167981 */ /* 0x000762000c1e1900 */
[----:B-1----:R-:W-:Y:S02]  /*0580*/  MOV R19, UR34 ;  /* 0x0000002200137c02 */ /* 0x002fe40008000f00 */
[----:B0-----:R-:W-:Y:S01]  /*0590*/  MOV R7, UR35 ;  /* 0x0000002300077c02 */ /* 0x001fe20008000f00 */
[----:B------:R-:W5:Y:S04]  /*05a0*/  LDG.E R6, desc[UR8][R12.64+-0x24] ;  /* 0xffffdc080c067981 */ /* 0x000f68000c1e1900 */
[----:B------:R-:W5:Y:S01]  /*05b0*/  LDG.E R10, desc[UR8][R12.64+-0x20] ;  /* 0xffffe0080c0a7981 */ /* 0x000f62000c1e1900 */
[----:B--2---:R-:W-:Y:S01]  /*05c0*/  FFMA R18, R9, R25, R24 ;  /* 0x0000001909127223 */ /* 0x004fe20000000018 */
[----:B------:R-:W-:-:S04]  /*05d0*/  IMAD.WIDE.U32 R24, R7, 0x4, R14 ;  /* 0x0000000407187825 */ /* 0x000fc800078e000e */
[----:B---3--:R-:W-:Y:S01]  /*05e0*/  FFMA R11, R17, R16, R18 ;  /* 0x00000010110b7223 */ /* 0x008fe20000000012 */
[----:B------:R-:W-:Y:S01]  /*05f0*/  MOV R17, UR33 ;  /* 0x0000002100117c02 */ /* 0x000fe20008000f00 */
[--C-:B------:R-:W-:Y:S01]  /*0600*/  IMAD.WIDE.U32 R18, R19, 0x4, R14.reuse ;  /* 0x0000000413127825 */ /* 0x100fe200078e000e */
[----:B------:R0:W2:Y:S03]  /*0610*/  LDG.E R9, desc[UR8][R24.64] ;  /* 0x0000000818097981 */ /* 0x0000a6000c1e1900 */
[----:B------:R-:W-:Y:S01]  /*0620*/  IMAD.WIDE.U32 R16, R17, 0x4, R14 ;  /* 0x0000000411107825 */ /* 0x000fe200078e000e */
[----:B------:R-:W3:Y:S03]  /*0630*/  LDG.E R7, desc[UR8][R18.64] ;  /* 0x0000000812077981 */ /* 0x000ee6000c1e1900 */
[----:B----4-:R-:W-:Y:S01]  /*0640*/  FFMA R11, R8, R21, R11 ;  /* 0x00000015080b7223 */ /* 0x010fe2000000000b */
[----:B------:R-:W-:Y:S01]  /*0650*/  MOV R21, UR32 ;  /* 0x0000002000157c02 */ /* 0x000fe20008000f00 */
[----:B------:R1:W4:Y:S02]  /*0660*/  LDG.E R8, desc[UR8][R16.64] ;  /* 0x0000000810087981 */ /* 0x000324000c1e1900 */
[----:B-----5:R-:W-:-:S02]  /*0670*/  FFMA R11, R20, R5, R11 ;  /* 0x00000005140b7223 */ /* 0x020fc4000000000b */
[----:B------:R-:W-:Y:S01]  /*0680*/  IMAD.WIDE.U32 R20, R21, 0x4, R14 ;  /* 0x0000000415147825 */ /* 0x000fe200078e000e */
[----:B------:R-:W4:Y:S01]  /*0690*/  LDG.E R5, desc[UR8][R12.64+-0x1c] ;  /* 0xffffe4080c057981 */ /* 0x000f22000c1e1900 */
[----:B0-----:R-:W-:-:S03]  /*06a0*/  MOV R25, UR30 ;  /* 0x0000001e00197c02 */ /* 0x001fc60008000f00 */
[----:B------:R-:W5:Y:S01]  /*06b0*/  LDG.E R24, desc[UR8][R12.64+-0x18] ;  /* 0xffffe8080c187981 */ /* 0x000f62000c1e1900 */
[----:B-1----:R-:W-:Y:S01]  /*06c0*/  MOV R17, UR31 ;  /* 0x0000001f00117c02 */ /* 0x002fe20008000f00 */
[----:B------:R-:W-:Y:S02]  /*06d0*/  FFMA R29, R28, R29, R11 ;  /* 0x0000001d1c1d7223 */ /* 0x000fe4000000000b */
[----:B------:R0:W5:Y:S02]  /*06e0*/  LDG.E R11, desc[UR8][R20.64] ;  /* 0x00000008140b7981 */ /* 0x000164000c1e1900 */
[----:B------:R-:W-:-:S04]  /*06f0*/  IMAD.WIDE.U32 R16, R17, 0x4, R14 ;  /* 0x0000000411107825 */ /* 0x000fc800078e000e */
[----:B------:R-:W-:Y:S02]  /*0700*/  IMAD.WIDE.U32 R18, R25, 0x4, R14 ;  /* 0x0000000419127825 */ /* 0x000fe400078e000e */
[----:B------:R-:W5:Y:S02]  /*0710*/  LDG.E R16, desc[UR8][R16.64] ;  /* 0x0000000810107981 */ /* 0x000f64000c1e1900 */
[----:B------:R-:W-:Y:S02]  /*0720*/  FFMA R26, R26, R27, R29 ;  /* 0x0000001b1a1a7223 */ /* 0x000fe4000000001d */
[----:B------:R-:W5:Y:S01]  /*0730*/  LDG.E R25, desc[UR8][R12.64+-0x14] ;  /* 0xffffec080c197981 */ /* 0x000f62000c1e1900 */
[----:B------:R-:W-:Y:S01]  /*0740*/  MOV R28, UR29 ;  /* 0x0000001d001c7c02 */ /* 0x000fe20008000f00 */
[----:B------:R-:W-:Y:S01]  /*0750*/  FFMA R29, R23, R22, R26 ;  /* 0x00000016171d7223 */ /* 0x000fe2000000001a */
[----:B------:R-:W-:Y:S01]  /*0760*/  MOV R23, UR28 ;  /* 0x0000001c00177c02 */ /* 0x000fe20008000f00 */
[----:B------:R-:W5:Y:S02]  /*0770*/  LDG.E R18, desc[UR8][R18.64] ;  /* 0x0000000812127981 */ /* 0x000f64000c1e1900 */
[----:B0-----:R-:W-:-:S02]  /*0780*/  IMAD.WIDE.U32 R20, R28, 0x4, R14 ;  /* 0x000000041c147825 */ /* 0x001fc400078e000e */
[----:B------:R-:W5:Y:S02]  /*0790*/  LDG.E R27, desc[UR8][R12.64+-0x10] ;  /* 0xfffff0080c1b7981 */ /* 0x000f64000c1e1900 */
[----:B------:R-:W-:Y:S02]  /*07a0*/  IMAD.WIDE.U32 R22, R23, 0x4, R14 ;  /* 0x0000000417167825 */ /* 0x000fe400078e000e */
[----:B------:R-:W5:Y:S04]  /*07b0*/  LDG.E R20, desc[UR8][R20.64] ;  /* 0x0000000814147981 */ /* 0x000f68000c1e1900 */
[----:B------:R-:W5:Y:S04]  /*07c0*/  LDG.E R17, desc[UR8][R12.64+-0xc] ;  /* 0xfffff4080c117981 */ /* 0x000f68000c1e1900 */
[----:B------:R0:W5:Y:S04]  /*07d0*/  LDG.E R22, desc[UR8][R22.64] ;  /* 0x0000000816167981 */ /* 0x000168000c1e1900 */
[----:B------:R-:W5:Y:S04]  /*07e0*/  LDG.E R19, desc[UR8][R12.64+-0x8] ;  /* 0xfffff8080c137981 */ /* 0x000f68000c1e1900 */
[----:B------:R-:W5:Y:S01]  /*07f0*/  LDG.E R26, desc[UR8][R12.64] ;  /* 0x000000080c1a7981 */ /* 0x000f62000c1e1900 */
[----:B0-----:R-:W-:-:S03]  /*0800*/  MOV R23, UR23 ;  /* 0x0000001700177c02 */ /* 0x001fc60008000f00 */
[----:B------:R-:W5:Y:S01]  /*0810*/  LDG.E R28, desc[UR8][R12.64+0x8] ;  /* 0x000008080c1c7981 */ /* 0x000f62000c1e1900 */
[----:B--2---:R-:W-:-:S04]  /*0820*/  FFMA R9, R6, R9, R29 ;  /* 0x0000000906097223 */ /* 0x004fc8000000001d */
[----:B---3--:R-:W-:Y:S01]  /*0830*/  FFMA R10, R10, R7, R9 ;  /* 0x000000070a0a7223 */ /* 0x008fe20000000009 */
[----:B------:R-:W-:Y:S02]  /*0840*/  MOV R7, UR27 ;  /* 0x0000001b00077c02 */ /* 0x000fe40008000f00 */
[----:B------:R-:W-:Y:S01]  /*0850*/  MOV R9, UR26 ;  /* 0x0000001a00097c02 */ /* 0x000fe20008000f00 */
[----:B----4-:R-:W-:Y:S02]  /*0860*/  FFMA R5, R5, R8, R10 ;  /* 0x0000000805057223 */ /* 0x010fe4000000000a */
[----:B------:R-:W-:Y:S01]  /*0870*/  IMAD.WIDE.U32 R6, R7, 0x4, R14 ;  /* 0x0000000407067825 */ /* 0x000fe200078e000e */
[----:B------:R-:W-:-:S03]  /*0880*/  MOV R29, UR25 ;  /* 0x00000019001d7c02 */ /* 0x000fc60008000f00 */
[----:B------:R-:W-:-:S04]  /*0890*/  IMAD.WIDE.U32 R8, R9, 0x4, R14 ;  /* 0x0000000409087825 */ /* 0x000fc800078e000e */
[----:B-----5:R-:W-:Y:S01]  /*08a0*/  FFMA R24, R24, R11, R5 ;  /* 0x0000000b18187223 */ /* 0x020fe20000000005 */
[----:B------:R-:W2:Y:S01]  /*08b0*/  LDG.E R21, desc[UR8][R8.64] ;  /* 0x0000000808157981 */ /* 0x000ea2000c1e1900 */
[----:B------:R-:W-:-:S03]  /*08c0*/  IMAD.WIDE.U32 R10, R29, 0x4, R14 ;  /* 0x000000041d0a7825 */ /* 0x000fc600078e000e */
[----:B------:R0:W3:Y:S01]  /*08d0*/  LDG.E R5, desc[UR8][R6.64] ;  /* 0x0000000806057981 */ /* 0x0000e2000c1e1900 */
[----:B------:R-:W-:Y:S01]  /*08e0*/  FFMA R24, R25, R16, R24 ;  /* 0x0000001019187223 */ /* 0x000fe20000000018 */
[----:B------:R-:W-:Y:S02]  /*08f0*/  MOV R25, UR24 ;  /* 0x0000001800197c02 */ /* 0x000fe40008000f00 */
[----:B------:R-:W3:Y:S01]  /*0900*/  LDG.E R16, desc[UR8][R12.64+-0x4] ;  /* 0xfffffc080c107981 */ /* 0x000ee2000c1e1900 */
[----:B------:R-:W-:-:S03]  /*0910*/  MOV R29, UR22 ;  /* 0x00000016001d7c02 */ /* 0x000fc60008000f00 */
[----:B------:R-:W4:Y:S01]  /*0920*/  LDG.E R10, desc[UR8][R10.64] ;  /* 0x000000080a0a7981 */ /* 0x000f22000c1e1900 */
[----:B------:R-:W-:Y:S01]  /*0930*/  FFMA R18, R27, R18, R24 ;  /* 0x000000121b127223 */ /* 0x000fe20000000018 */
[--C-:B------:R-:W-:Y:S02]  /*0940*/  IMAD.WIDE.U32 R24, R25, 0x4, R14.reuse ;  /* 0x0000000419187825 */ /* 0x100fe400078e000e */
[----:B------:R-:W4:Y:S02]  /*0950*/  LDG.E R27, desc[UR8][R12.64+0x4] ;  /* 0x000004080c1b7981 */ /* 0x000f24000c1e1900 */
[----:B0-----:R-:W-:Y:S01]  /*0960*/  IMAD.WIDE.U32 R6, R23, 0x4, R14 ;  /* 0x0000000417067825 */ /* 0x001fe200078e000e */
[----:B------:R-:W-:Y:S01]  /*0970*/  MOV R23, UR21 ;  /* 0x0000001500177c02 */ /* 0x000fe20008000f00 */
[----:B------:R-:W5:Y:S02]  /*0980*/  LDG.E R25, desc[UR8][R24.64] ;  /* 0x0000000818197981 */ /* 0x000f64000c1e1900 */
[----:B------:R-:W-:Y:S01]  /*0990*/  FFMA R20, R17, R20, R18 ;  /* 0x0000001411147223 */ /* 0x000fe20000000012 */
[----:B------:R-:W-:Y:S01]  /*09a0*/  IMAD.WIDE.U32 R8, R29, 0x4, R14 ;  /* 0x000000041d087825 */ /* 0x000fe200078e000e */
[----:B------:R-:W-:Y:S01]  /*09b0*/  MOV R29, UR7 ;  /* 0x00000007001d7c02 */ /* 0x000fe20008000f00 */
[----:B------:R-:W5:Y:S04]  /*09c0*/  LDG.E R6, desc[UR8][R6.64] ;  /* 0x0000000806067981 */ /* 0x000f68000c1e1900 */
[----:B------:R-:W5:Y:S01]  /*09d0*/  LDG.E R11, desc[UR8][R12.64+0xc] ;  /* 0x00000c080c0b7981 */ /* 0x000f62000c1e1900 */
[----:B------:R-:W-:Y:S01]  /*09e0*/  FFMA R20, R19, R22, R20 ;  /* 0x0000001613147223 */ /* 0x000fe20000000014 */
[----:B------:R-:W-:-:S02]  /*09f0*/  IMAD.WIDE.U32 R18, R23, 0x4, R14 ;  /* 0x0000000417127825 */ /* 0x000fc400078e000e */
[----:B------:R0:W5:Y:S02]  /*0a00*/  LDG.E R17, desc[UR8][R8.64] ;  /* 0x0000000808117981 */ /* 0x000164000c1e1900 */
[----:B------:R-:W-:Y:S02]  /*0a10*/  IMAD.WIDE.U32 R22, R29, 0x4, R14 ;  /* 0x000000041d167825 */ /* 0x000fe400078e000e */
[----:B------:R-:W5:Y:S04]  /*0a20*/  LDG.E R24, desc[UR8][R12.64+0x10] ;  /* 0x000010080c187981 */ /* 0x000f68000c1e1900 */
[----:B------:R-:W5:Y:S04]  /*0a30*/  LDG.E R18, desc[UR8][R18.64] ;  /* 0x0000000812127981 */ /* 0x000f68000c1e1900 */
[----:B------:R-:W5:Y:S04]  /*0a40*/  LDG.E R7, desc[UR8][R12.64+0x14] ;  /* 0x000014080c077981 */ /* 0x000f68000c1e1900 */
[----:B------:R1:W5:Y:S04]  /*0a50*/  LDG.E R22, desc[UR8][R22.64] ;  /* 0x0000000816167981 */ /* 0x000368000c1e1900 */
[----:B------:R-:W5:Y:S01]  /*0a60*/  LDG.E R29, desc[UR8][R12.64+0x18] ;  /* 0x000018080c1d7981 */ /* 0x000f62000c1e1900 */
[----:B0-----:R-:W-:-:S05]  /*0a70*/  MOV R9, UR20 ;  /* 0x0000001400097c02 */ /* 0x001fca0008000f00 */
[----:B------:R-:W-:Y:S01]  /*0a80*/  IMAD.WIDE.U32 R8, R9, 0x4, R14 ;  /* 0x0000000409087825 */ /* 0x000fe200078e000e */
[----:B-1----:R-:W-:-:S03]  /*0a90*/  MOV R23, UR17 ;  /* 0x0000001100177c02 */ /* 0x002fc60008000f00 */
[----:B---3--:R-:W-:-:S04]  /*0aa0*/  FFMA R5, R16, R5, R20 ;  /* 0x0000000510057223 */ /* 0x008fc80000000014 */
[----:B--2---:R-:W-:Y:S01]  /*0ab0*/  FFMA R26, R26, R21, R5 ;  /* 0x000000151a1a7223 */ /* 0x004fe20000000005 */
[----:B------:R-:W-:Y:S01]  /*0ac0*/  MOV R21, UR19 ;  /* 0x0000001300157c02 */ /* 0x000fe20008000f00 */
[----:B------:R0:W2:Y:S02]  /*0ad0*/  LDG.E R5, desc[UR8][R8.64] ;  /* 0x0000000808057981 */ /* 0x0000a4000c1e1900 */
[----:B----4-:R-:W-:Y:S02]  /*0ae0*/  FFMA R27, R27, R10, R26 ;  /* 0x0000000a1b1b7223 */ /* 0x010fe4000000001a */
[----:B------:R-:W-:-:S04]  /*0af0*/  IMAD.WIDE.U32 R20, R21, 0x4, R14 ;  /* 0x0000000415147825 */ /* 0x000fc800078e000e */
[----:B-----5:R-:W-:Y:S01]  /*0b00*/  FFMA R28, R28, R25, R27 ;  /* 0x000000191c1c7223 */ /* 0x020fe2000000001b */
[----:B------:R-:W-:Y:S01]  /*0b10*/  MOV R27, UR18 ;  /* 0x00000012001b7c02 */ /* 0x000fe20008000f00 */
[----:B------:R-:W3:Y:S02]  /*0b20*/  LDG.E R20, desc[UR8][R20.64] ;  /* 0x0000000814147981 */ /* 0x000ee4000c1e1900 */
[----:B------:R-:W-:Y:S02]  /*0b30*/  FFMA R19, R11, R6, R28 ;  /* 0x000000060b137223 */ /* 0x000fe4000000001c */
[----:B------:R-:W2:Y:S01]  /*0b40*/  LDG.E R6, desc[UR8][R12.64+0x1c] ;  /* 0x00001c080c067981 */ /* 0x000ea2000c1e1900 */
[--C-:B------:R-:W-:Y:S01]  /*0b50*/  IMAD.WIDE.U32 R26, R27, 0x4, R14.reuse ;  /* 0x000000041b1a7825 */ /* 0x100fe200078e000e */
[----:B------:R-:W-:Y:S02]  /*0b60*/  MOV R25, UR16 ;  /* 0x0000001000197c02 */ /* 0x000fe40008000f00 */
[----:B------:R-:W4:Y:S01]  /*0b70*/  LDG.E R28, desc[UR8][R12.64+0x3c] ;  /* 0x00003c080c1c7981 */ /* 0x000f22000c1e1900 */
[----:B------:R-:W-:-:S04]  /*0b80*/  IMAD.WIDE.U32 R10, R23, 0x4, R14 ;  /* 0x00000004170a7825 */ /* 0x000fc800078e000e */
[----:B------:R-:W-:Y:S01]  /*0b90*/  FFMA R24, R24, R17, R19 ;  /* 0x0000001118187223 */ /* 0x000fe20000000013 */
[----:B------:R-:W3:Y:S01]  /*0ba0*/  LDG.E R23, desc[UR8][R12.64+0x20] ;  /* 0x000020080c177981 */ /* 0x000ee2000c1e1900 */
[----:B------:R-:W-:Y:S01]  /*0bb0*/  MOV R17, UR15 ;  /* 0x0000000f00117c02 */ /* 0x000fe20008000f00 */
[----:B0-----:R-:W-:Y:S02]  /*0bc0*/  IMAD.WIDE.U32 R8, R25, 0x4, R14 ;  /* 0x0000000419087825 */ /* 0x001fe400078e000e */
[----:B------:R-:W5:Y:S02]  /*0bd0*/  LDG.E R26, desc[UR8][R26.64] ;  /* 0x000000081a1a7981 */ /* 0x000f64000c1e1900 */
[----:B------:R-:W-:Y:S02]  /*0be0*/  FFMA R18, R7, R18, R24 ;  /* 0x0000001207127223 */ /* 0x000fe40000000018 */
[----:B------:R-:W5:Y:S01]  /*0bf0*/  LDG.E R7, desc[UR8][R12.64+0x24] ;  /* 0x000024080c077981 */ /* 0x000f62000c1e1900 */
[----:B------:R-:W-:Y:S01]  /*0c00*/  MOV R19, UR12 ;  /* 0x0000000c00137c02 */ /* 0x000fe20008000f00 */
[----:B------:R-:W-:-:S02]  /*0c10*/  IMAD.WIDE.U32 R16, R17, 0x4, R14 ;  /* 0x0000000411107825 */ /* 0x000fc400078e000e */
[----:B------:R0:W4:Y:S02]  /*0c20*/  LDG.E R21, desc[UR8][R10.64] ;  /* 0x000000080a157981 */ /* 0x000124000c1e1900 */
[----:B------:R-:W-:Y:S02]  /*0c30*/  FFMA R29, R29, R22, R18 ;  /* 0x000000161d1d7223 */ /* 0x000fe40000000012 */
[----:B------:R-:W4:Y:S01]  /*0c40*/  LDG.E R22, desc[UR8][R12.64+0x28] ;  /* 0x000028080c167981 */ /* 0x000f22000c1e1900 */
[----:B------:R-:W-:-:S03]  /*0c50*/  MOV R18, UR13 ;  /* 0x0000000d00127c02 */ /* 0x000fc60008000f00 */
[----:B------:R-:W4:Y:S01]  /*0c60*/  LDG.E R8, desc[UR8][R8.64] ;  /* 0x0000000808087981 */ /* 0x000f22000c1e1900 */
[----:B0-----:R-:W-:-:S03]  /*0c70*/  IMAD.WIDE.U32 R10, R19, 0x4, R14 ;  /* 0x00000004130a7825 */ /* 0x001fc600078e000e */
[----:B------:R-:W4:Y:S01]  /*0c80*/  LDG.E R25, desc[UR8][R12.64+0x2c] ;  /* 0x00002c080c197981 */ /* 0x000f22000c1e1900 */
[----:B------:R-:W-:Y:S01]  /*0c90*/  MOV R24, UR14 ;  /* 0x0000000e00187c02 */ /* 0x000fe20008000f00 */
[--C-:B------:R-:W-:Y:S02]  /*0ca0*/  IMAD.WIDE.U32 R18, R18, 0x4, R14.reuse ;  /* 0x0000000412127825 */ /* 0x100fe400078e000e */
[----:B------:R-:W4:Y:S04]  /*0cb0*/  LDG.E R16, desc[UR8][R16.64] ;  /* 0x0000000810107981 */ /* 0x000f28000c1e1900 */
[----:B------:R-:W4:Y:S01]  /*0cc0*/  LDG.E R9, desc[UR8][R12.64+0x30] ;  /* 0x000030080c097981 */ /* 0x000f22000c1e1900 */
[----:B------:R-:W-:-:S03]  /*0cd0*/  IMAD.WIDE.U32 R14, R24, 0x4, R14 ;  /* 0x00000004180e7825 */ /* 0x000fc600078e000e */
[----:B------:R-:W4:Y:S04]  /*0ce0*/  LDG.E R10, desc[UR8][R10.64] ;  /* 0x000000080a0a7981 */ /* 0x000f28000c1e1900 */
[----:B------:R-:W4:Y:S04]  /*0cf0*/  LDG.E R27, desc[UR8][R12.64+0x34] ;  /* 0x000034080c1b7981 */ /* 0x000f28000c1e1900 */
[----:B------:R-:W4:Y:S04]  /*0d00*/  LDG.E R18, desc[UR8][R18.64] ;  /* 0x0000000812127981 */ /* 0x000f28000c1e1900 */
[----:B------:R0:W4:Y:S04]  /*0d10*/  LDG.E R24, desc[UR8][R12.64+0x38] ;  /* 0x000038080c187981 */ /* 0x000128000c1e1900 */
[----:B------:R-:W4:Y:S01]  /*0d20*/  LDG.E R15, desc[UR8][R14.64] ;  /* 0x000000080e0f7981 */ /* 0x000f22000c1e1900 */
[----:B------:R-:W-:-:S04]  /*0d30*/  UIADD3 UR6, UPT, UPT, UR6, 0x1, URZ ;  /* 0x0000000106067890 */ /* 0x000fc8000fffe0ff */
[----:B------:R-:W-:Y:S01]  /*0d40*/  UISETP.NE.AND UP0, UPT, UR6, URZ, UPT ;  /* 0x000000ff0600728c */ /* 0x000fe2000bf05270 */
[----:B------:R-:W-:Y:S01]  /*0d50*/  BAR.SYNC.DEFER_BLOCKING 0x0 ;  /* 0x0000000000007b1d */ /* 0x000fe20000010000 */
[----:B0-----:R-:W-:Y:S01]  /*0d60*/  IADD3 R12, P0, PT, R12, 0x80, RZ ;  /* 0x000000800c0c7810 */ /* 0x001fe20007f1e0ff */
[----:B------:R-:W-:-:S03]  /*0d70*/  ULEA UR4, UR41, UR4, 0x5 ;  /* 0x0000000429047291 */ /* 0x000fc6000f8e28ff */
[----:B------:R-:W-:Y:S01]  /*0d80*/  IADD3.X R13, PT, PT, RZ, R13, RZ, P0, !PT ;  /* 0x0000000dff0d7210 */ /* 0x000fe200007fe4ff */
[----:B--2---:R-:W-:-:S04]  /*0d90*/  FFMA R6, R6, R5, R29 ;  /* 0x0000000506067223 */ /* 0x004fc8000000001d */
[----:B---3--:R-:W-:-:S04]  /*0da0*/  FFMA R6, R23, R20, R6 ;  /* 0x0000001417067223 */ /* 0x008fc80000000006 */
[----:B-----5:R-:W-:-:S04]  /*0db0*/  FFMA R7, R7, R26, R6 ;  /* 0x0000001a07077223 */ /* 0x020fc80000000006 */
[----:B----4-:R-:W-:-:S04]  /*0dc0*/  FFMA R22, R22, R21, R7 ;  /* 0x0000001516167223 */ /* 0x010fc80000000007 */
[----:B------:R-:W-:-:S04]  /*0dd0*/  FFMA R8, R25, R8, R22 ;  /* 0x0000000819087223 */ /* 0x000fc80000000016 */
[----:B------:R-:W-:-:S04]  /*0de0*/  FFMA R8, R9, R16, R8 ;  /* 0x0000001009087223 */ /* 0x000fc80000000008 */
[----:B------:R-:W-:-:S04]  /*0df0*/  FFMA R27, R27, R10, R8 ;  /* 0x0000000a1b1b7223 */ /* 0x000fc80000000008 */
[----:B------:R-:W-:-:S04]  /*0e00*/  FFMA R27, R24, R18, R27 ;  /* 0x00000012181b7223 */ /* 0x000fc8000000001b */
[----:B------:R-:W-:Y:S01]  /*0e10*/  FFMA R24, R28, R15, R27 ;  /* 0x0000000f1c187223 */ /* 0x000fe2000000001b */
[----:B------:R-:W-:Y:S06]  /*0e20*/  BRA.U UP0, `(.L_x_1) ;  /* 0xfffffff500587547 */ /* 0x000fec000b83ffff */
.L_x_0:
[----:B------:R-:W0:Y:S01]  /*0e30*/  LDCU.64 UR6, c[0x0][0x390] ;  /* 0x00007200ff0677ac */ /* 0x000e220008000a00 */
[----:B--2---:R-:W-:Y:S01]  /*0e40*/  IMAD R0, R0, UR41, RZ ;  /* 0x0000002900007c24 */ /* 0x004fe2000f8e02ff */
[----:B----4-:R-:W-:Y:S01]  /*0e50*/  LEA R3, R2, R3, 0x5 ;  /* 0x0000000302037211 */ /* 0x010fe200078e28ff */
[----:B------:R-:W-:-:S03]  /*0e60*/  USHF.R.S32.HI UR4, URZ, 0x1f, UR5 ;  /* 0x0000001fff047899 */ /* 0x000fc60008011405 */
[----:B------:R-:W-:Y:S02]  /*0e70*/  IADD3 R3, P0, P1, R0, UR5, R3 ;  /* 0x0000000500037c10 */ /* 0x000fe4000f91e003 */
[----:B------:R-:W-:-:S04]  /*0e80*/  SHF.R.S32.HI R0, RZ, 0x1f, R0 ;  /* 0x0000001fff007819 */ /* 0x000fc80000011400 */
[----:B------:R-:W-:Y:S02]  /*0e90*/  IADD3.X R0, PT, PT, R0, UR4, RZ, P0, P1 ;  /* 0x0000000400007c10 */ /* 0x000fe400087e24ff */
[----:B0-----:R-:W-:-:S04]  /*0ea0*/  LEA R2, P0, R3, UR6, 0x2 ;  /* 0x0000000603027c11 */ /* 0x001fc8000f8010ff */
[----:B------:R-:W-:-:S05]  /*0eb0*/  LEA.HI.X R3, R3, UR7, R0, 0x2, P0 ;  /* 0x0000000703037c11 */ /* 0x000fca00080f1400 */
[----:B------:R-:W-:Y:S01]  /*0ec0*/  STG.E desc[UR8][R2.64], R24 ;  /* 0x0000001802007986 */ /* 0x000fe2000c101908 */
[----:B------:R-:W-:Y:S05]  /*0ed0*/  EXIT ;  /* 0x000000000000794d */ /* 0x000fea0003800000 */
.L_x_2:
[----:B------:R-:W-:-:S00]  /*0ee0*/  BRA `(.L_x_2) ;  /* 0xfffffffc00fc7947 */ /* 0x000fc0000383ffff */
[----:B------:R-:W-:-:S00]  /*0ef0*/  NOP ;  /* 0x0000000000007918 */ /* 0x000fc00000000000 */
        /* <DEDUP_REMOVED lines=8> */
.L_x_3:


//--------------------- .nv.shared.reserved.0     --------------------------
	.section	.nv.shared.reserved.0,"aw",@nobits
	.weak		__nv_reservedSMEM_offset_0_alias
	.size		__nv_reservedSMEM_offset_0_alias, 0, 64
	.other		__nv_reservedSMEM_offset_0_alias,@"STO_CUDA_RESERVED_SHARED STV_DEFAULT"
__nv_reservedSMEM_offset_0_alias:
	.zero		0
	.zero		64


//--------------------- .nv.constant0._Z12MatMulKernelPfS_S_i --------------------------
	.section	.nv.constant0._Z12MatMulKernelPfS_S_i,"a",@progbits
	.sectionflags	@""
	.align	4
.nv.constant0._Z12MatMulKernelPfS_S_i:
	.zero		924


//--------------------- SYMBOLS --------------------------

	.type		.nv.reservedSmem.offset0,@object
	.size		.nv.reservedSmem.offset0,0x4
